//
// Generated by NVIDIA NVVM Compiler
//
// Compiler Build ID: CL-36424714
// Cuda compilation tools, release 13.0, V13.0.88
// Based on NVVM 20.0.0
//

.version 9.0
.target sm_100
.address_size 64

	// .globl	_Z7convertiiiPh

.visible .entry _Z7convertiiiPh(
	.param .u32 _Z7convertiiiPh_param_0,
	.param .u32 _Z7convertiiiPh_param_1,
	.param .u32 _Z7convertiiiPh_param_2,
	.param .u64 .ptr .align 1 _Z7convertiiiPh_param_3
)
{
	.reg .pred 	%p<3>;
	.reg .b16 	%rs<3>;
	.reg .b32 	%r<20>;
	.reg .b64 	%rd<5>;

	ld.param.u32 	%r3, [_Z7convertiiiPh_param_0];
	ld.param.u32 	%r4, [_Z7convertiiiPh_param_1];
	ld.param.u32 	%r2, [_Z7convertiiiPh_param_2];
	ld.param.u64 	%rd2, [_Z7convertiiiPh_param_3];
	mov.u32 	%r5, %tid.x;
	mov.u32 	%r6, %ctaid.x;
	mov.u32 	%r7, %ntid.x;
	shl.b32 	%r8, %r6, 8;
	shr.s32 	%r9, %r8, 8;
	mov.u32 	%r10, %tid.y;
	mov.u32 	%r11, %ctaid.y;
	mov.u32 	%r12, %ntid.y;
	mad.lo.s32 	%r13, %r11, %r12, %r10;
	mov.u32 	%r14, %nctaid.x;
	shl.b32 	%r15, %r14, 8;
	shr.s32 	%r16, %r15, 8;
	mad.lo.s32 	%r17, %r13, %r16, %r9;
	mad.lo.s32 	%r1, %r17, %r7, %r5;
	mul.lo.s32 	%r18, %r4, %r3;
	setp.ge.s32 	%p1, %r1, %r18;
	@%p1 bra 	$L__BB0_4;
	cvta.to.global.u64 	%rd3, %rd2;
	cvt.s64.s32 	%rd4, %r1;
	add.s64 	%rd1, %rd3, %rd4;
	ld.global.u8 	%r19, [%rd1];
	setp.le.s32 	%p2, %r2, %r19;
	@%p2 bra 	$L__BB0_3;
	mov.b16 	%rs2, 0;
	st.global.u8 	[%rd1], %rs2;
	bra.uni 	$L__BB0_4;
$L__BB0_3:
	mov.b16 	%rs1, 255;
	st.global.u8 	[%rd1], %rs1;
$L__BB0_4:
	ret;

}


// ===== COMPILED SASS (sm_100) =====

	.target	sm_100

	.elftype	@"ET_EXEC"


//--------------------- .note.nv.tkinfo           --------------------------
	.section	.note.nv.tkinfo,"",@"SHT_NOTE"
	.sectionflags	@"SHF_NOTE_NV_TKINFO"
	.tkinfo
        /*0018*/ 	.word	0x00000002
        /*0030*/ 	.string	""
        /*0030*/ 	.string	"ptxas"
        /*0030*/ 	.string	"Cuda compilation tools, release 13.0, V13.0.88"
        /*0030*/ 	.string	"Build cuda_13.0.r13.0/compiler.36424714_0"
        /*0030*/ 	.string	"-arch sm_100 -m 64 "



//--------------------- .note.nv.cuinfo           --------------------------
	.section	.note.nv.cuinfo,"",@"SHT_NOTE"
	.sectionflags	@"SHF_NOTE_NV_CUINFO"
        /*0018*/ 	.short	0x0002
        /*001a*/ 	.short	0x0064
        /*001c*/ 	.short	0x0082
	.zero		2


//--------------------- .nv.info                  --------------------------
	.section	.nv.info,"",@"SHT_CUDA_INFO"
	.align	4


	//----- nvinfo : EIATTR_REGCOUNT
	.align		4
        /*0000*/ 	.byte	0x04, 0x2f
        /*0002*/ 	.short	(.L_1 - .L_0)
	.align		4
.L_0:
        /*0004*/ 	.word	index@(_Z7convertiiiPh)
        /*0008*/ 	.word	0x0000000a


	//----- nvinfo : EIATTR_FRAME_SIZE
	.align		4
.L_1:
        /*000c*/ 	.byte	0x04, 0x11
        /*000e*/ 	.short	(.L_3 - .L_2)
	.align		4
.L_2:
        /*0010*/ 	.word	index@(_Z7convertiiiPh)
        /*0014*/ 	.word	0x00000000


	//----- nvinfo : EIATTR_MIN_STACK_SIZE
	.align		4
.L_3:
        /*0018*/ 	.byte	0x04, 0x12
        /*001a*/ 	.short	(.L_5 - .L_4)
	.align		4
.L_4:
        /*001c*/ 	.word	index@(_Z7convertiiiPh)
        /*0020*/ 	.word	0x00000000
.L_5:


//--------------------- .nv.compat                --------------------------
	.section	.nv.compat,"",@"SHT_CUDA_COMPAT_INFO"
	.align	4
        /*0000*/ 	.byte	0x02, 0x09, 0x00, 0x00, 0x02, 0x02, 0x01, 0x00, 0x02, 0x05, 0x05, 0x00, 0x03, 0x07, 0x01, 0x01
        /*0010*/ 	.byte	0x02, 0x03, 0x00, 0x00, 0x02, 0x06, 0x01, 0x00, 0x04, 0x0b, 0x08, 0x00, 0x09, 0x00, 0x00, 0x00
        /*0020*/ 	.byte	0x00, 0x00, 0x00, 0x00


//--------------------- .nv.info._Z7convertiiiPh  --------------------------
	.section	.nv.info._Z7convertiiiPh,"",@"SHT_CUDA_INFO"
	.sectionflags	@""
	.align	4


	//----- nvinfo : EIATTR_CUDA_API_VERSION
	.align		4
        /*0000*/ 	.byte	0x04, 0x37
        /*0002*/ 	.short	(.L_7 - .L_6)
.L_6:
        /*0004*/ 	.word	0x00000082


	//----- nvinfo : EIATTR_KPARAM_INFO
	.align		4
.L_7:
        /*0008*/ 	.byte	0x04, 0x17
        /*000a*/ 	.short	(.L_9 - .L_8)
.L_8:
        /*000c*/ 	.word	0x00000000
        /*0010*/ 	.short	0x0003
        /*0012*/ 	.short	0x0010
        /*0014*/ 	.byte	0x00, 0xf5, 0x21, 0x00


	//----- nvinfo : EIATTR_KPARAM_INFO
	.align		4
.L_9:
        /*0018*/ 	.byte	0x04, 0x17
        /*001a*/ 	.short	(.L_11 - .L_10)
.L_10:
        /*001c*/ 	.word	0x00000000
        /*0020*/ 	.short	0x0002
        /*0022*/ 	.short	0x0008
        /*0024*/ 	.byte	0x00, 0xf0, 0x11, 0x00


	//----- nvinfo : EIATTR_KPARAM_INFO
	.align		4
.L_11:
        /*0028*/ 	.byte	0x04, 0x17
        /*002a*/ 	.short	(.L_13 - .L_12)
.L_12:
        /*002c*/ 	.word	0x00000000
        /*0030*/ 	.short	0x0001
        /*0032*/ 	.short	0x0004
        /*0034*/ 	.byte	0x00, 0xf0, 0x11, 0x00


	//----- nvinfo : EIATTR_KPARAM_INFO
	.align		4
.L_13:
        /*0038*/ 	.byte	0x04, 0x17
        /*003a*/ 	.short	(.L_15 - .L_14)
.L_14:
        /*003c*/ 	.word	0x00000000
        /*0040*/ 	.short	0x0000
        /*0042*/ 	.short	0x0000
        /*0044*/ 	.byte	0x00, 0xf0, 0x11, 0x00


	//----- nvinfo : EIATTR_SPARSE_MMA_MASK
	.align		4
.L_15:
        /*0048*/ 	.byte	0x03, 0x50
        /*004a*/ 	.short	0x0000


	//----- nvinfo : EIATTR_MAXREG_COUNT
	.align		4
        /*004c*/ 	.byte	0x03, 0x1b
        /*004e*/ 	.short	0x00ff


	//----- nvinfo : EIATTR_MERCURY_ISA_VERSION
	.align		4
        /*0050*/ 	.byte	0x03, 0x5f
        /*0052*/ 	.short	0x0101


	//----- nvinfo : EIATTR_VRC_CTA_INIT_COUNT
	.align		4
        /*0054*/ 	.byte	0x02, 0x4a
	.zero		1
	.zero		1


	//----- nvinfo : EIATTR_EXIT_INSTR_OFFSETS
	.align		4
        /*0058*/ 	.byte	0x04, 0x1c
        /*005a*/ 	.short	(.L_17 - .L_16)


	//   ....[0]....
.L_16:
        /*005c*/ 	.word	0x00000120


	//   ....[1]....
        /*0060*/ 	.word	0x000001b0


	//   ....[2]....
        /*0064*/ 	.word	0x000001e0


	//----- nvinfo : EIATTR_CBANK_PARAM_SIZE
	.align		4
.L_17:
        /*0068*/ 	.byte	0x03, 0x19
        /*006a*/ 	.short	0x0018


	//----- nvinfo : EIATTR_PARAM_CBANK
	.align		4
        /*006c*/ 	.byte	0x04, 0x0a
        /*006e*/ 	.short	(.L_19 - .L_18)
	.align		4
.L_18:
        /*0070*/ 	.word	index@(.nv.constant0._Z7convertiiiPh)
        /*0074*/ 	.short	0x0380
        /*0076*/ 	.short	0x0018


	//----- nvinfo : EIATTR_SW_WAR
	.align		4
.L_19:
        /*0078*/ 	.byte	0x04, 0x36
        /*007a*/ 	.short	(.L_21 - .L_20)
.L_20:
        /*007c*/ 	.word	0x00000008
.L_21:


//--------------------- .nv.callgraph             --------------------------
	.section	.nv.callgraph,"",@"SHT_CUDA_CALLGRAPH"
	.align	4
	.sectionentsize	8
	.align		4
        /*0000*/ 	.word	0x00000000
	.align		4
        /*0004*/ 	.word	0xffffffff
	.align		4
        /*0008*/ 	.word	0x00000000
	.align		4
        /*000c*/ 	.word	0xfffffffe
	.align		4
        /*0010*/ 	.word	0x00000000
	.align		4
        /*0014*/ 	.word	0xfffffffd
	.align		4
        /*0018*/ 	.word	0x00000000
	.align		4
        /*001c*/ 	.word	0xfffffffc


//--------------------- .text._Z7convertiiiPh     --------------------------
	.section	.text._Z7convertiiiPh,"ax",@progbits
	.align	128
        .global         _Z7convertiiiPh
        .type           _Z7convertiiiPh,@function
        .size           _Z7convertiiiPh,(.L_x_1 - _Z7convertiiiPh)
        .other          _Z7convertiiiPh,@"STO_CUDA_ENTRY STV_DEFAULT"
_Z7convertiiiPh:
.text._Z7convertiiiPh:
[----:B------:R-:W-:Y:S01]  /*0000*/  LDC R1, c[0x0][0x37c] ;  /* 0x0000df00ff017b82 */ /* 0x000fe20000000800 */
[----:B------:R-:W0:Y:S01]  /*0010*/  S2R R2, SR_TID.Y ;  /* 0x0000000000027919 */ /* 0x000e220000002200 */
[----:B------:R-:W1:Y:S06]  /*0020*/  LDCU UR5, c[0x0][0x360] ;  /* 0x00006c00ff0577ac */ /* 0x000e6c0008000800 */
[----:B------:R-:W0:Y:S01]  /*0030*/  LDC R7, c[0x0][0x364] ;  /* 0x0000d900ff077b82 */ /* 0x000e220000000800 */
[----:B------:R-:W1:Y:S01]  /*0040*/  S2R R5, SR_TID.X ;  /* 0x0000000000057919 */ /* 0x000e620000002100 */
[----:B------:R-:W2:Y:S06]  /*0050*/  LDCU.64 UR6, c[0x0][0x380] ;  /* 0x00007000ff0677ac */ /* 0x000eac0008000a00 */
[----:B------:R-:W3:Y:S08]  /*0060*/  S2UR UR4, SR_CTAID.X ;  /* 0x00000000000479c3 */ /* 0x000ef00000002500 */
[----:B------:R-:W4:Y:S08]  /*0070*/  LDC R0, c[0x0][0x370] ;  /* 0x0000dc00ff007b82 */ /* 0x000f300000000800 */
[----:B------:R-:W0:Y:S01]  /*0080*/  S2UR UR8, SR_CTAID.Y ;  /* 0x00000000000879c3 */ /* 0x000e220000002600 */
[----:B---3--:R-:W-:-:S04]  /*0090*/  USHF.L.U32 UR4, UR4, 0x8, URZ ;  /* 0x0000000804047899 */ /* 0x008fc800080006ff */
[----:B------:R-:W-:Y:S01]  /*00a0*/  USHF.R.S32.HI UR4, URZ, 0x8, UR4 ;  /* 0x00000008ff047899 */ /* 0x000fe20008011404 */
[----:B----4-:R-:W-:-:S05]  /*00b0*/  IMAD.SHL.U32 R0, R0, 0x100, RZ ;  /* 0x0000010000007824 */ /* 0x010fca00078e00ff */
[----:B------:R-:W-:Y:S01]  /*00c0*/  SHF.R.S32.HI R3, RZ, 0x8, R0 ;  /* 0x00000008ff037819 */ /* 0x000fe20000011400 */
[----:B0-----:R-:W-:-:S04]  /*00d0*/  IMAD R0, R7, UR8, R2 ;  /* 0x0000000807007c24 */ /* 0x001fc8000f8e0202 */
[----:B------:R-:W-:Y:S01]  /*00e0*/  IMAD R0, R0, R3, UR4 ;  /* 0x0000000400007e24 */ /* 0x000fe2000f8e0203 */
[----:B--2---:R-:W-:-:S03]  /*00f0*/  UIMAD UR4, UR7, UR6, URZ ;  /* 0x00000006070472a4 */ /* 0x004fc6000f8e02ff */
[----:B-1----:R-:W-:-:S05]  /*0100*/  IMAD R0, R0, UR5, R5 ;  /* 0x0000000500007c24 */ /* 0x002fca000f8e0205 */
[----:B------:R-:W-:-:S13]  /*0110*/  ISETP.GE.AND P0, PT, R0, UR4, PT ;  /* 0x0000000400007c0c */ /* 0x000fda000bf06270 */
[----:B------:R-:W-:Y:S05]  /*0120*/  @P0 EXIT ;  /* 0x000000000000094d */ /* 0x000fea0003800000 */
[----:B------:R-:W0:Y:S01]  /*0130*/  LDCU.64 UR6, c[0x0][0x390] ;  /* 0x00007200ff0677ac */ /* 0x000e220008000a00 */
[----:B------:R-:W1:Y:S01]  /*0140*/  LDCU.64 UR4, c[0x0][0x358] ;  /* 0x00006b00ff0477ac */ /* 0x000e620008000a00 */
[C---:B0-----:R-:W-:Y:S01]  /*0150*/  IADD3 R2, P0, PT, R0.reuse, UR6, RZ ;  /* 0x0000000600027c10 */ /* 0x041fe2000ff1e0ff */
[----:B------:R-:W0:Y:S03]  /*0160*/  LDCU UR6, c[0x0][0x388] ;  /* 0x00007100ff0677ac */ /* 0x000e260008000800 */
[----:B------:R-:W-:-:S05]  /*0170*/  LEA.HI.X.SX32 R3, R0, UR7, 0x1, P0 ;  /* 0x0000000700037c11 */ /* 0x000fca00080f0eff */
[----:B-1----:R-:W0:Y:S02]  /*0180*/  LDG.E.U8 R0, desc[UR4][R2.64] ;  /* 0x0000000402007981 */ /* 0x002e24000c1e1100 */
[----:B0-----:R-:W-:-:S13]  /*0190*/  ISETP.GE.AND P0, PT, R0, UR6, PT ;  /* 0x0000000600007c0c */ /* 0x001fda000bf06270 */
[----:B------:R0:W-:Y:S01]  /*01a0*/  @!P0 STG.E.U8 desc[UR4][R2.64], RZ ;  /* 0x000000ff02008986 */ /* 0x0001e2000c101104 */
[----:B------:R-:W-:Y:S05]  /*01b0*/  @!P0 EXIT ;  /* 0x000000000000894d */ /* 0x000fea0003800000 */
[----:B------:R-:W-:-:S05]  /*01c0*/  IMAD.MOV.U32 R0, RZ, RZ, 0xff ;  /* 0x000000ffff007424 */ /* 0x000fca00078e00ff */
[----:B------:R-:W-:Y:S01]  /*01d0*/  STG.E.U8 desc[UR4][R2.64], R0 ;  /* 0x0000000002007986 */ /* 0x000fe2000c101104 */
[----:B------:R-:W-:Y:S05]  /*01e0*/  EXIT ;  /* 0x000000000000794d */ /* 0x000fea0003800000 */
.L_x_0:
[----:B------:R-:W-:-:S00]  /*01f0*/  BRA `(.L_x_0) ;  /* 0xfffffffc00fc7947 */ /* 0x000fc0000383ffff */
[----:B------:R-:W-:-:S00]  /*0200*/  NOP ;  /* 0x0000000000007918 */ /* 0x000fc00000000000 */
[----:B------:R-:W-:-:S00]  /*0210*/  NOP ;  /* 0x0000000000007918 */ /* 0x000fc00000000000 */
[----:B------:R-:W-:-:S00]  /*0220*/  NOP ;  /* 0x0000000000007918 */ /* 0x000fc00000000000 */
[----:B------:R-:W-:-:S00]  /*0230*/  NOP ;  /* 0x0000000000007918 */ /* 0x000fc00000000000 */
[----:B------:R-:W-:-:S00]  /*0240*/  NOP ;  /* 0x0000000000007918 */ /* 0x000fc00000000000 */
[----:B------:R-:W-:-:S00]  /*0250*/  NOP ;  /* 0x0000000000007918 */ /* 0x000fc00000000000 */
[----:B------:R-:W-:-:S00]  /*0260*/  NOP ;  /* 0x0000000000007918 */ /* 0x000fc00000000000 */
[----:B------:R-:W-:-:S00]  /*0270*/  NOP ;  /* 0x0000000000007918 */ /* 0x000fc00000000000 */
.L_x_1:


//--------------------- .nv.shared.reserved.0     --------------------------
	.section	.nv.shared.reserved.0,"aw",@nobits
	.weak		__nv_reservedSMEM_offset_0_alias
	.size		__nv_reservedSMEM_offset_0_alias, 0, 64
	.other		__nv_reservedSMEM_offset_0_alias,@"STO_CUDA_RESERVED_SHARED STV_DEFAULT"
__nv_reservedSMEM_offset_0_alias:
	.zero		0
	.zero		64


//--------------------- .nv.constant0._Z7convertiiiPh --------------------------
	.section	.nv.constant0._Z7convertiiiPh,"a",@progbits
	.sectionflags	@""
	.align	4
.nv.constant0._Z7convertiiiPh:
	.zero		920


//--------------------- SYMBOLS --------------------------

	.type		.nv.reservedSmem.offset0,@object
	.size		.nv.reservedSmem.offset0,0x4
